	.headerflags	@"EF_CUDA_TEXMODE_UNIFIED EF_CUDA_64BIT_ADDRESS EF_CUDA_ACCELERATORS EF_CUDA_SM90 EF_CUDA_VIRTUAL_SM(EF_CUDA_SM90)"
	.elftype	@"ET_EXEC"


//--------------------- .nv.info                  --------------------------
	.section	.nv.info,"",@"SHT_CUDA_INFO"
	.align	4


	//----- nvinfo : EIATTR_REGCOUNT
	.align		4
        /*0000*/ 	.byte	0x04, 0x2f
        /*0002*/ 	.short	(.L_3 - .L_2)
	.align		4
.L_2:
        /*0004*/ 	.word	index@(triton_poi_fused__native_batch_norm_legit_no_training_add_2)
        /*0008*/ 	.word	0x0000001c


	//----- nvinfo : EIATTR_MIN_STACK_SIZE
	.align		4
.L_3:
        /*000c*/ 	.byte	0x04, 0x12
        /*000e*/ 	.short	(.L_5 - .L_4)
	.align		4
.L_4:
        /*0010*/ 	.word	index@(triton_poi_fused__native_batch_norm_legit_no_training_add_2)
        /*0014*/ 	.word	0x00000000


	//----- nvinfo : EIATTR_FRAME_SIZE
	.align		4
.L_5:
        /*0018*/ 	.byte	0x04, 0x11
        /*001a*/ 	.short	(.L_7 - .L_6)
	.align		4
.L_6:
        /*001c*/ 	.word	index@(triton_poi_fused__native_batch_norm_legit_no_training_add_2)
        /*0020*/ 	.word	0x00000000


	//----- nvinfo : EIATTR_MIN_STACK_SIZE
	.align		4
.L_7:
        /*0024*/ 	.byte	0x04, 0x12
        /*0026*/ 	.short	(.L_9 - .L_8)
	.align		4
.L_8:
        /*0028*/ 	.word	index@(triton_poi_fused__native_batch_norm_legit_no_training_add_2)
        /*002c*/ 	.word	0x00000000
.L_9:


//--------------------- .nv.info.triton_poi_fused__native_batch_norm_legit_no_training_add_2 --------------------------
	.section	.nv.info.triton_poi_fused__native_batch_norm_legit_no_training_add_2,"",@"SHT_CUDA_INFO"
	.sectionflags	@""
	.align	4


	//----- nvinfo : EIATTR_CUDA_API_VERSION
	.align		4
        /*0000*/ 	.byte	0x04, 0x37
        /*0002*/ 	.short	(.L_11 - .L_10)
.L_10:
        /*0004*/ 	.word	0x0000007c


	//----- nvinfo : EIATTR_KPARAM_INFO
	.align		4
.L_11:
        /*0008*/ 	.byte	0x04, 0x17
        /*000a*/ 	.short	(.L_13 - .L_12)
.L_12:
        /*000c*/ 	.word	0x00000000
        /*0010*/ 	.short	0x000b
        /*0012*/ 	.short	0x0058
        /*0014*/ 	.byte	0x00, 0xf0, 0x11, 0x00


	//----- nvinfo : EIATTR_KPARAM_INFO
	.align		4
.L_13:
        /*0018*/ 	.byte	0x04, 0x17
        /*001a*/ 	.short	(.L_15 - .L_14)
.L_14:
        /*001c*/ 	.word	0x00000000
        /*0020*/ 	.short	0x000a
        /*0022*/ 	.short	0x0050
        /*0024*/ 	.byte	0x00, 0xf4, 0x21, 0x00


	//----- nvinfo : EIATTR_KPARAM_INFO
	.align		4
.L_15:
        /*0028*/ 	.byte	0x04, 0x17
        /*002a*/ 	.short	(.L_17 - .L_16)
.L_16:
        /*002c*/ 	.word	0x00000000
        /*0030*/ 	.short	0x0009
        /*0032*/ 	.short	0x0048
        /*0034*/ 	.byte	0x00, 0xf4, 0x21, 0x00


	//----- nvinfo : EIATTR_KPARAM_INFO
	.align		4
.L_17:
        /*0038*/ 	.byte	0x04, 0x17
        /*003a*/ 	.short	(.L_19 - .L_18)
.L_18:
        /*003c*/ 	.word	0x00000000
        /*0040*/ 	.short	0x0008
        /*0042*/ 	.short	0x0040
        /*0044*/ 	.byte	0x00, 0xf4, 0x21, 0x00


	//----- nvinfo : EIATTR_KPARAM_INFO
	.align		4
.L_19:
        /*0048*/ 	.byte	0x04, 0x17
        /*004a*/ 	.short	(.L_21 - .L_20)
.L_20:
        /*004c*/ 	.word	0x00000000
        /*0050*/ 	.short	0x0007
        /*0052*/ 	.short	0x0038
        /*0054*/ 	.byte	0x00, 0xf4, 0x21, 0x00


	//----- nvinfo : EIATTR_KPARAM_INFO
	.align		4
.L_21:
        /*0058*/ 	.byte	0x04, 0x17
        /*005a*/ 	.short	(.L_23 - .L_22)
.L_22:
        /*005c*/ 	.word	0x00000000
        /*0060*/ 	.short	0x0006
        /*0062*/ 	.short	0x0030
        /*0064*/ 	.byte	0x00, 0xf4, 0x21, 0x00


	//----- nvinfo : EIATTR_KPARAM_INFO
	.align		4
.L_23:
        /*0068*/ 	.byte	0x04, 0x17
        /*006a*/ 	.short	(.L_25 - .L_24)
.L_24:
        /*006c*/ 	.word	0x00000000
        /*0070*/ 	.short	0x0005
        /*0072*/ 	.short	0x0028
        /*0074*/ 	.byte	0x00, 0xf4, 0x21, 0x00


	//----- nvinfo : EIATTR_KPARAM_INFO
	.align		4
.L_25:
        /*0078*/ 	.byte	0x04, 0x17
        /*007a*/ 	.short	(.L_27 - .L_26)
.L_26:
        /*007c*/ 	.word	0x00000000
        /*0080*/ 	.short	0x0004
        /*0082*/ 	.short	0x0020
        /*0084*/ 	.byte	0x00, 0xf4, 0x21, 0x00


	//----- nvinfo : EIATTR_KPARAM_INFO
	.align		4
.L_27:
        /*0088*/ 	.byte	0x04, 0x17
        /*008a*/ 	.short	(.L_29 - .L_28)
.L_28:
        /*008c*/ 	.word	0x00000000
        /*0090*/ 	.short	0x0003
        /*0092*/ 	.short	0x0018
        /*0094*/ 	.byte	0x00, 0xf4, 0x21, 0x00


	//----- nvinfo : EIATTR_KPARAM_INFO
	.align		4
.L_29:
        /*0098*/ 	.byte	0x04, 0x17
        /*009a*/ 	.short	(.L_31 - .L_30)
.L_30:
        /*009c*/ 	.word	0x00000000
        /*00a0*/ 	.short	0x0002
        /*00a2*/ 	.short	0x0010
        /*00a4*/ 	.byte	0x00, 0xf4, 0x21, 0x00


	//----- nvinfo : EIATTR_KPARAM_INFO
	.align		4
.L_31:
        /*00a8*/ 	.byte	0x04, 0x17
        /*00aa*/ 	.short	(.L_33 - .L_32)
.L_32:
        /*00ac*/ 	.word	0x00000000
        /*00b0*/ 	.short	0x0001
        /*00b2*/ 	.short	0x0008
        /*00b4*/ 	.byte	0x00, 0xf4, 0x21, 0x00


	//----- nvinfo : EIATTR_KPARAM_INFO
	.align		4
.L_33:
        /*00b8*/ 	.byte	0x04, 0x17
        /*00ba*/ 	.short	(.L_35 - .L_34)
.L_34:
        /*00bc*/ 	.word	0x00000000
        /*00c0*/ 	.short	0x0000
        /*00c2*/ 	.short	0x0000
        /*00c4*/ 	.byte	0x00, 0xf4, 0x21, 0x00


	//----- nvinfo : EIATTR_SPARSE_MMA_MASK
	.align		4
.L_35:
        /*00c8*/ 	.byte	0x03, 0x50
        /*00ca*/ 	.short	0x0000


	//----- nvinfo : EIATTR_MAXREG_COUNT
	.align		4
        /*00cc*/ 	.byte	0x03, 0x1b
        /*00ce*/ 	.short	0x00ff


	//----- nvinfo : EIATTR_EXIT_INSTR_OFFSETS
	.align		4
        /*00d0*/ 	.byte	0x04, 0x1c
        /*00d2*/ 	.short	(.L_37 - .L_36)


	//   ....[0]....
.L_36:
        /*00d4*/ 	.word	0x00000450


	//   ....[1]....
        /*00d8*/ 	.word	0x00000470


	//----- nvinfo : EIATTR_REQNTID
	.align		4
.L_37:
        /*00dc*/ 	.byte	0x04, 0x10
        /*00de*/ 	.short	(.L_39 - .L_38)
.L_38:
        /*00e0*/ 	.word	0x00000020
        /*00e4*/ 	.word	0x00000001
        /*00e8*/ 	.word	0x00000001


	//----- nvinfo : EIATTR_CBANK_PARAM_SIZE
	.align		4
.L_39:
        /*00ec*/ 	.byte	0x03, 0x19
        /*00ee*/ 	.short	0x005c


	//----- nvinfo : EIATTR_PARAM_CBANK
	.align		4
        /*00f0*/ 	.byte	0x04, 0x0a
        /*00f2*/ 	.short	(.L_41 - .L_40)
	.align		4
.L_40:
        /*00f4*/ 	.word	index@(.nv.constant0.triton_poi_fused__native_batch_norm_legit_no_training_add_2)
        /*00f8*/ 	.short	0x0210
        /*00fa*/ 	.short	0x005c


	//----- nvinfo : EIATTR_SW_WAR
	.align		4
.L_41:
        /*00fc*/ 	.byte	0x04, 0x36
        /*00fe*/ 	.short	(.L_43 - .L_42)
.L_42:
        /*0100*/ 	.word	0x00000008
.L_43:


//--------------------- .nv.callgraph             --------------------------
	.section	.nv.callgraph,"",@"SHT_CUDA_CALLGRAPH"
	.align	4
	.sectionentsize	8
	.align		4
        /*0000*/ 	.word	0x00000000
	.align		4
        /*0004*/ 	.word	0xffffffff
	.align		4
        /*0008*/ 	.word	0x00000000
	.align		4
        /*000c*/ 	.word	0xfffffffe
	.align		4
        /*0010*/ 	.word	0x00000000
	.align		4
        /*0014*/ 	.word	0xfffffffd
	.align		4
        /*0018*/ 	.word	0x00000000
	.align		4
        /*001c*/ 	.word	0xfffffffc


//--------------------- .nv.constant4             --------------------------
	.section	.nv.constant4,"a",@progbits
	.align	8
	.align		8
.nv.constant4:
        /*0000*/ 	.dword	_$_str
	.align		8
        /*0008*/ 	.dword	_$_str_$_2


//--------------------- .text.triton_poi_fused__native_batch_norm_legit_no_training_add_2 --------------------------
	.section	.text.triton_poi_fused__native_batch_norm_legit_no_training_add_2,"ax",@progbits
	.align	128
        .global         triton_poi_fused__native_batch_norm_legit_no_training_add_2
        .type           triton_poi_fused__native_batch_norm_legit_no_training_add_2,@function
        .size           triton_poi_fused__native_batch_norm_legit_no_training_add_2,(.L_x_1 - triton_poi_fused__native_batch_norm_legit_no_training_add_2)
        .other          triton_poi_fused__native_batch_norm_legit_no_training_add_2,@"STO_CUDA_ENTRY STV_DEFAULT"
triton_poi_fused__native_batch_norm_legit_no_training_add_2:
.text.triton_poi_fused__native_batch_norm_legit_no_training_add_2:
[----:B------:R-:W0:Y:S08]  /*0000*/  LDC R1, c[0x0][0x28] ;  /* 0x00000a00ff017b82 */ /* 0x000e300000000800 */
[----:B------:R-:W1:Y:S01]  /*0010*/  LDC.64 R2, c[0x0][0x220] ;  /* 0x00008800ff027b82 */ /* 0x000e620000000a00 */
[----:B------:R-:W-:Y:S01]  /*0020*/  ULDC.64 UR4, c[0x0][0x208] ;  /* 0x0000820000047ab9 */ /* 0x000fe20000000a00 */
[----:B------:R-:W2:Y:S06]  /*0030*/  S2R R0, SR_TID.X ;  /* 0x0000000000007919 */ /* 0x000eac0000002100 */
[----:B------:R-:W3:Y:S01]  /*0040*/  LDC.64 R4, c[0x0][0x248] ;  /* 0x00009200ff047b82 */ /* 0x000ee20000000a00 */
[----:B------:R-:W4:Y:S07]  /*0050*/  S2R R23, SR_CTAID.X ;  /* 0x0000000000177919 */ /* 0x000f2e0000002500 */
[----:B------:R-:W5:Y:S01]  /*0060*/  LDC.64 R6, c[0x0][0x210] ;  /* 0x00008400ff067b82 */ /* 0x000f620000000a00 */
[----:B-1----:R-:W5:Y:S07]  /*0070*/  LDG.E R22, desc[UR4][R2.64] ;  /* 0x0000000402167981 */ /* 0x002f6e000c1e1900 */
[----:B------:R-:W1:Y:S01]  /*0080*/  LDC.64 R14, c[0x0][0x238] ;  /* 0x00008e00ff0e7b82 */ /* 0x000e620000000a00 */
[----:B---3--:R3:W5:Y:S07]  /*0090*/  LDG.E R24, desc[UR4][R4.64] ;  /* 0x0000000404187981 */ /* 0x00876e000c1e1900 */
[----:B------:R-:W1:Y:S01]  /*00a0*/  LDC.64 R8, c[0x0][0x218] ;  /* 0x00008600ff087b82 */ /* 0x000e620000000a00 */
[----:B--2---:R-:W-:-:S04]  /*00b0*/  SHF.L.U32 R0, R0, 0x1, RZ ;  /* 0x0000000100007819 */ /* 0x004fc800000006ff */
[----:B------:R-:W-:-:S03]  /*00c0*/  LOP3.LUT R0, R0, 0x3e, RZ, 0xc0, !PT ;  /* 0x0000003e00007812 */ /* 0x000fc600078ec0ff */
[----:B------:R-:W2:Y:S01]  /*00d0*/  LDC.64 R16, c[0x0][0x240] ;  /* 0x00009000ff107b82 */ /* 0x000ea20000000a00 */
[----:B----4-:R-:W-:Y:S02]  /*00e0*/  LEA R23, R23, R0, 0x6 ;  /* 0x0000000017177211 */ /* 0x010fe400078e30ff */
[----:B---3--:R-:W-:Y:S02]  /*00f0*/  CS2R R4, SRZ ;  /* 0x0000000000047805 */ /* 0x008fe4000001ff00 */
[----:B------:R-:W-:-:S03]  /*0100*/  ISETP.GE.AND P4, PT, R23, 0x40, PT ;  /* 0x000000401700780c */ /* 0x000fc60003f86270 */
[----:B------:R-:W3:Y:S08]  /*0110*/  LDC.64 R10, c[0x0][0x228] ;  /* 0x00008a00ff0a7b82 */ /* 0x000ef00000000a00 */
[----:B------:R-:W4:Y:S08]  /*0120*/  LDC.64 R12, c[0x0][0x230] ;  /* 0x00008c00ff0c7b82 */ /* 0x000f300000000a00 */
[----:B------:R-:W5:Y:S08]  /*0130*/  LDC.64 R18, c[0x0][0x250] ;  /* 0x00009400ff127b82 */ /* 0x000f700000000a00 */
[----:B------:R-:W5:Y:S01]  /*0140*/  LDC.64 R20, c[0x0][0x258] ;  /* 0x00009600ff147b82 */ /* 0x000f620000000a00 */
[----:B------:R-:W-:Y:S01]  /*0150*/  CS2R R2, SRZ ;  /* 0x0000000000027805 */ /* 0x000fe2000001ff00 */
[C---:B-----5:R-:W-:Y:S01]  /*0160*/  IMAD.WIDE R6, R23.reuse, 0x4, R6 ;  /* 0x0000000417067825 */ /* 0x060fe200078e0206 */
[----:B01----:R-:W5:Y:S03]  /*0170*/  LDG.E R8, desc[UR4][R8.64] ;  /* 0x0000000408087981 */ /* 0x003f66000c1e1900 */
[----:B------:R-:W-:Y:S01]  /*0180*/  IMAD.WIDE R14, R23, 0x4, R14 ;  /* 0x00000004170e7825 */ /* 0x000fe200078e020e */
[----:B------:R0:W5:Y:S04]  /*0190*/  @!P4 LDG.E.64 R4, desc[UR4][R6.64] ;  /* 0x000000040604c981 */ /* 0x000168000c1e1b00 */
[----:B--2---:R-:W2:Y:S04]  /*01a0*/  LDG.E R16, desc[UR4][R16.64] ;  /* 0x0000000410107981 */ /* 0x004ea8000c1e1900 */
[----:B------:R-:W2:Y:S01]  /*01b0*/  @!P4 LDG.E.64 R2, desc[UR4][R14.64] ;  /* 0x000000040e02c981 */ /* 0x000ea2000c1e1b00 */
[----:B0-----:R-:W0:Y:S03]  /*01c0*/  LDC.64 R6, c[0x0][0x260] ;  /* 0x00009800ff067b82 */ /* 0x001e260000000a00 */
[----:B---3--:R-:W3:Y:S04]  /*01d0*/  LDG.E R10, desc[UR4][R10.64] ;  /* 0x000000040a0a7981 */ /* 0x008ee8000c1e1900 */
[----:B----4-:R1:W3:Y:S04]  /*01e0*/  LDG.E R13, desc[UR4][R12.64] ;  /* 0x000000040c0d7981 */ /* 0x0102e8000c1e1900 */
[----:B------:R-:W4:Y:S04]  /*01f0*/  LDG.E R18, desc[UR4][R18.64] ;  /* 0x0000000412127981 */ /* 0x000f28000c1e1900 */
[----:B------:R-:W4:Y:S01]  /*0200*/  LDG.E R21, desc[UR4][R20.64] ;  /* 0x0000000414157981 */ /* 0x000f22000c1e1900 */
[----:B-1----:R-:W-:Y:S01]  /*0210*/  HFMA2.MMA R12, -RZ, RZ, 1.625, 0 ;  /* 0x3e800000ff0c7435 */ /* 0x002fe200000001ff */
[----:B------:R-:W-:-:S04]  /*0220*/  FADD R22, R22, 9.9999997473787516356e-06 ;  /* 0x3727c5ac16167421 */ /* 0x000fc80000000000 */
[----:B------:R-:W1:Y:S01]  /*0230*/  MUFU.SQRT R0, R22 ;  /* 0x0000001600007308 */ /* 0x000e620000002000 */
[----:B------:R-:W-:-:S07]  /*0240*/  FADD R24, R24, 9.9999997473787516356e-06 ;  /* 0x3727c5ac18187421 */ /* 0x000fce0000000000 */
[----:B------:R-:W0:Y:S01]  /*0250*/  MUFU.SQRT R25, R24 ;  /* 0x0000001800197308 */ /* 0x000e220000002000 */
[C---:B-1----:R-:W-:Y:S02]  /*0260*/  FSETP.GT.AND P0, PT, R0.reuse, 8.50705917302346158658e+37, PT ;  /* 0x7e8000000000780b */ /* 0x042fe40003f04000 */
[----:B------:R-:W-:Y:S02]  /*0270*/  FSETP.GEU.AND P2, PT, R0, 1.175494350822287508e-38, PT ;  /* 0x008000000000780b */ /* 0x000fe40003f4e000 */
[C---:B------:R-:W-:Y:S02]  /*0280*/  FSEL R9, R12.reuse, 1, P0 ;  /* 0x3f8000000c097808 */ /* 0x040fe40000000000 */
[C---:B0-----:R-:W-:Y:S02]  /*0290*/  FSETP.GT.AND P1, PT, R25.reuse, 8.50705917302346158658e+37, PT ;  /* 0x7e8000001900780b */ /* 0x041fe40003f24000 */
[----:B------:R-:W-:Y:S02]  /*02a0*/  FSETP.GEU.AND P3, PT, R25, 1.175494350822287508e-38, PT ;  /* 0x008000001900780b */ /* 0x000fe40003f6e000 */
[----:B------:R-:W-:-:S03]  /*02b0*/  FSEL R12, R12, 1, P1 ;  /* 0x3f8000000c0c7808 */ /* 0x000fc60000800000 */
[----:B------:R-:W-:Y:S02]  /*02c0*/  @P0 FMUL R0, R0, 0.25 ;  /* 0x3e80000000000820 */ /* 0x000fe40000400000 */
[----:B------:R-:W-:Y:S02]  /*02d0*/  @!P2 FMUL R9, R9, 16777216 ;  /* 0x4b8000000909a820 */ /* 0x000fe40000400000 */
[----:B------:R-:W-:Y:S02]  /*02e0*/  @!P2 FMUL R0, R0, 16777216 ;  /* 0x4b8000000000a820 */ /* 0x000fe40000400000 */
[----:B------:R-:W-:-:S04]  /*02f0*/  @P1 FMUL R25, R25, 0.25 ;  /* 0x3e80000019191820 */ /* 0x000fc80000400000 */
[----:B------:R-:W0:Y:S01]  /*0300*/  MUFU.RCP R0, R0 ;  /* 0x0000000000007308 */ /* 0x000e220000001000 */
[----:B------:R-:W-:Y:S01]  /*0310*/  @!P3 FMUL R12, R12, 16777216 ;  /* 0x4b8000000c0cb820 */ /* 0x000fe20000400000 */
[----:B------:R-:W-:-:S06]  /*0320*/  @!P3 FMUL R25, R25, 16777216 ;  /* 0x4b8000001919b820 */ /* 0x000fcc0000400000 */
[----:B------:R-:W1:Y:S01]  /*0330*/  MUFU.RCP R25, R25 ;  /* 0x0000001900197308 */ /* 0x000e620000001000 */
[----:B-----5:R-:W-:Y:S01]  /*0340*/  FADD R5, -R8, R5 ;  /* 0x0000000508057221 */ /* 0x020fe20000000100 */
[----:B0-----:R-:W-:Y:S01]  /*0350*/  FMUL R0, R0, R9 ;  /* 0x0000000900007220 */ /* 0x001fe20000400000 */
[----:B------:R-:W-:-:S03]  /*0360*/  FADD R11, -R8, R4 ;  /* 0x00000004080b7221 */ /* 0x000fc60000000100 */
[C---:B------:R-:W-:Y:S01]  /*0370*/  FMUL R5, R0.reuse, R5 ;  /* 0x0000000500057220 */ /* 0x040fe20000400000 */
[----:B------:R-:W-:Y:S01]  /*0380*/  FMUL R0, R0, R11 ;  /* 0x0000000b00007220 */ /* 0x000fe20000400000 */
[C---:B--2---:R-:W-:Y:S01]  /*0390*/  FADD R2, -R16.reuse, R2 ;  /* 0x0000000210027221 */ /* 0x044fe20000000100 */
[----:B-1----:R-:W-:Y:S01]  /*03a0*/  FMUL R12, R25, R12 ;  /* 0x0000000c190c7220 */ /* 0x002fe20000400000 */
[----:B------:R-:W-:-:S03]  /*03b0*/  FADD R3, -R16, R3 ;  /* 0x0000000310037221 */ /* 0x000fc60000000100 */
[-C--:B------:R-:W-:Y:S01]  /*03c0*/  FMUL R2, R2, R12.reuse ;  /* 0x0000000c02027220 */ /* 0x080fe20000400000 */
[----:B------:R-:W-:Y:S01]  /*03d0*/  FMUL R12, R3, R12 ;  /* 0x0000000c030c7220 */ /* 0x000fe20000400000 */
[C-C-:B---3--:R-:W-:Y:S01]  /*03e0*/  FFMA R5, R10.reuse, R5, R13.reuse ;  /* 0x000000050a057223 */ /* 0x148fe2000000000d */
[----:B------:R-:W-:Y:S01]  /*03f0*/  FFMA R0, R10, R0, R13 ;  /* 0x000000000a007223 */ /* 0x000fe2000000000d */
[C-C-:B----4-:R-:W-:Y:S01]  /*0400*/  FFMA R9, R18.reuse, R2, R21.reuse ;  /* 0x0000000212097223 */ /* 0x150fe20000000015 */
[----:B------:R-:W-:Y:S01]  /*0410*/  FFMA R12, R18, R12, R21 ;  /* 0x0000000c120c7223 */ /* 0x000fe20000000015 */
[----:B------:R-:W-:-:S04]  /*0420*/  IMAD.WIDE R2, R23, 0x4, R6 ;  /* 0x0000000417027825 */ /* 0x000fc800078e0206 */
[----:B------:R-:W-:Y:S01]  /*0430*/  FADD R4, R0, R9 ;  /* 0x0000000900047221 */ /* 0x000fe20000000000 */
[----:B------:R-:W-:Y:S01]  /*0440*/  FADD R5, R5, R12 ;  /* 0x0000000c05057221 */ /* 0x000fe20000000000 */
[----:B------:R-:W-:Y:S06]  /*0450*/  @P4 EXIT ;  /* 0x000000000000494d */ /* 0x000fec0003800000 */
[----:B------:R-:W-:Y:S01]  /*0460*/  STG.E.64 desc[UR4][R2.64], R4 ;  /* 0x0000000402007986 */ /* 0x000fe2000c101b04 */
[----:B------:R-:W-:Y:S05]  /*0470*/  EXIT ;  /* 0x000000000000794d */ /* 0x000fea0003800000 */
.L_x_0:
[----:B------:R-:W-:-:S00]  /*0480*/  BRA `(.L_x_0) ;  /* 0xfffffffc00fc7947 */ /* 0x000fc0000383ffff */
[----:B------:R-:W-:-:S00]  /*0490*/  NOP ;  /* 0x0000000000007918 */ /* 0x000fc00000000000 */
        /* <DEDUP_REMOVED lines=14> */
.L_x_1:


//--------------------- .nv.global.init           --------------------------
	.section	.nv.global.init,"aw",@progbits
.nv.global.init:
	.type		_$_str,@object
	.size		_$_str,(_$_str_$_2 - _$_str)
_$_str:
        /*0000*/ 	.byte	0x5f, 0x5f, 0x43, 0x55, 0x44, 0x41, 0x5f, 0x46, 0x54, 0x5a, 0x00
	.type		_$_str_$_2,@object
	.size		_$_str_$_2,(.L_1 - _$_str_$_2)
_$_str_$_2:
        /*000b*/ 	.byte	0x5f, 0x5f, 0x43, 0x55, 0x44, 0x41, 0x5f, 0x50, 0x52, 0x45, 0x43, 0x5f, 0x53, 0x51, 0x52, 0x54
        /*001b*/ 	.byte	0x00
.L_1:


//--------------------- .nv.constant0.triton_poi_fused__native_batch_norm_legit_no_training_add_2 --------------------------
	.section	.nv.constant0.triton_poi_fused__native_batch_norm_legit_no_training_add_2,"a",@progbits
	.sectionflags	@""
	.align	4
.nv.constant0.triton_poi_fused__native_batch_norm_legit_no_training_add_2:
	.zero		620
